//
// Generated by NVIDIA NVVM Compiler
//
// Compiler Build ID: CL-36424714
// Cuda compilation tools, release 13.0, V13.0.88
// Based on NVVM 20.0.0
//

.version 9.0
.target sm_100
.address_size 64

	// .globl	_Z13parallel_scanPfS_i

.visible .entry _Z13parallel_scanPfS_i(
	.param .u64 .ptr .align 1 _Z13parallel_scanPfS_i_param_0,
	.param .u64 .ptr .align 1 _Z13parallel_scanPfS_i_param_1,
	.param .u32 _Z13parallel_scanPfS_i_param_2
)
{


	ret;

}


// ===== COMPILED SASS (sm_100) =====

	.target	sm_100

	.elftype	@"ET_EXEC"


//--------------------- .note.nv.tkinfo           --------------------------
	.section	.note.nv.tkinfo,"",@"SHT_NOTE"
	.sectionflags	@"SHF_NOTE_NV_TKINFO"
	.tkinfo
        /*0018*/ 	.word	0x00000002
        /*0030*/ 	.string	""
        /*0030*/ 	.string	"ptxas"
        /*0030*/ 	.string	"Cuda compilation tools, release 13.0, V13.0.88"
        /*0030*/ 	.string	"Build cuda_13.0.r13.0/compiler.36424714_0"
        /*0030*/ 	.string	"-arch sm_100 -m 64 "



//--------------------- .note.nv.cuinfo           --------------------------
	.section	.note.nv.cuinfo,"",@"SHT_NOTE"
	.sectionflags	@"SHF_NOTE_NV_CUINFO"
        /*0018*/ 	.short	0x0002
        /*001a*/ 	.short	0x0064
        /*001c*/ 	.short	0x0082
	.zero		2


//--------------------- .nv.info                  --------------------------
	.section	.nv.info,"",@"SHT_CUDA_INFO"
	.align	4


	//----- nvinfo : EIATTR_REGCOUNT
	.align		4
        /*0000*/ 	.byte	0x04, 0x2f
        /*0002*/ 	.short	(.L_1 - .L_0)
	.align		4
.L_0:
        /*0004*/ 	.word	index@(_Z13parallel_scanPfS_i)
        /*0008*/ 	.word	0x00000004


	//----- nvinfo : EIATTR_FRAME_SIZE
	.align		4
.L_1:
        /*000c*/ 	.byte	0x04, 0x11
        /*000e*/ 	.short	(.L_3 - .L_2)
	.align		4
.L_2:
        /*0010*/ 	.word	index@(_Z13parallel_scanPfS_i)
        /*0014*/ 	.word	0x00000000


	//----- nvinfo : EIATTR_MIN_STACK_SIZE
	.align		4
.L_3:
        /*0018*/ 	.byte	0x04, 0x12
        /*001a*/ 	.short	(.L_5 - .L_4)
	.align		4
.L_4:
        /*001c*/ 	.word	index@(_Z13parallel_scanPfS_i)
        /*0020*/ 	.word	0x00000000
.L_5:


//--------------------- .nv.compat                --------------------------
	.section	.nv.compat,"",@"SHT_CUDA_COMPAT_INFO"
	.align	4
        /*0000*/ 	.byte	0x02, 0x09, 0x00, 0x00, 0x02, 0x02, 0x01, 0x00, 0x02, 0x05, 0x05, 0x00, 0x03, 0x07, 0x01, 0x01
        /*0010*/ 	.byte	0x02, 0x03, 0x00, 0x00, 0x02, 0x06, 0x01, 0x00, 0x04, 0x0b, 0x08, 0x00, 0x09, 0x00, 0x00, 0x00
        /*0020*/ 	.byte	0x00, 0x00, 0x00, 0x00


//--------------------- .nv.info._Z13parallel_scanPfS_i --------------------------
	.section	.nv.info._Z13parallel_scanPfS_i,"",@"SHT_CUDA_INFO"
	.sectionflags	@""
	.align	4


	//----- nvinfo : EIATTR_CUDA_API_VERSION
	.align		4
        /*0000*/ 	.byte	0x04, 0x37
        /*0002*/ 	.short	(.L_7 - .L_6)
.L_6:
        /*0004*/ 	.word	0x00000082


	//----- nvinfo : EIATTR_KPARAM_INFO
	.align		4
.L_7:
        /*0008*/ 	.byte	0x04, 0x17
        /*000a*/ 	.short	(.L_9 - .L_8)
.L_8:
        /*000c*/ 	.word	0x00000000
        /*0010*/ 	.short	0x0002
        /*0012*/ 	.short	0x0010
        /*0014*/ 	.byte	0x00, 0xf0, 0x11, 0x00


	//----- nvinfo : EIATTR_KPARAM_INFO
	.align		4
.L_9:
        /*0018*/ 	.byte	0x04, 0x17
        /*001a*/ 	.short	(.L_11 - .L_10)
.L_10:
        /*001c*/ 	.word	0x00000000
        /*0020*/ 	.short	0x0001
        /*0022*/ 	.short	0x0008
        /*0024*/ 	.byte	0x00, 0xf5, 0x21, 0x00


	//----- nvinfo : EIATTR_KPARAM_INFO
	.align		4
.L_11:
        /*0028*/ 	.byte	0x04, 0x17
        /*002a*/ 	.short	(.L_13 - .L_12)
.L_12:
        /*002c*/ 	.word	0x00000000
        /*0030*/ 	.short	0x0000
        /*0032*/ 	.short	0x0000
        /*0034*/ 	.byte	0x00, 0xf5, 0x21, 0x00


	//----- nvinfo : EIATTR_SPARSE_MMA_MASK
	.align		4
.L_13:
        /*0038*/ 	.byte	0x03, 0x50
        /*003a*/ 	.short	0x0000


	//----- nvinfo : EIATTR_MAXREG_COUNT
	.align		4
        /*003c*/ 	.byte	0x03, 0x1b
        /*003e*/ 	.short	0x00ff


	//----- nvinfo : EIATTR_MERCURY_ISA_VERSION
	.align		4
        /*0040*/ 	.byte	0x03, 0x5f
        /*0042*/ 	.short	0x0101


	//----- nvinfo : EIATTR_VRC_CTA_INIT_COUNT
	.align		4
        /*0044*/ 	.byte	0x02, 0x4a
	.zero		1
	.zero		1


	//----- nvinfo : EIATTR_EXIT_INSTR_OFFSETS
	.align		4
        /*0048*/ 	.byte	0x04, 0x1c
        /*004a*/ 	.short	(.L_15 - .L_14)


	//   ....[0]....
.L_14:
        /*004c*/ 	.word	0x00000010


	//----- nvinfo : EIATTR_CBANK_PARAM_SIZE
	.align		4
.L_15:
        /*0050*/ 	.byte	0x03, 0x19
        /*0052*/ 	.short	0x0014


	//----- nvinfo : EIATTR_PARAM_CBANK
	.align		4
        /*0054*/ 	.byte	0x04, 0x0a
        /*0056*/ 	.short	(.L_17 - .L_16)
	.align		4
.L_16:
        /*0058*/ 	.word	index@(.nv.constant0._Z13parallel_scanPfS_i)
        /*005c*/ 	.short	0x0380
        /*005e*/ 	.short	0x0014


	//----- nvinfo : EIATTR_SW_WAR
	.align		4
.L_17:
        /*0060*/ 	.byte	0x04, 0x36
        /*0062*/ 	.short	(.L_19 - .L_18)
.L_18:
        /*0064*/ 	.word	0x00000008
.L_19:


//--------------------- .nv.callgraph             --------------------------
	.section	.nv.callgraph,"",@"SHT_CUDA_CALLGRAPH"
	.align	4
	.sectionentsize	8
	.align		4
        /*0000*/ 	.word	0x00000000
	.align		4
        /*0004*/ 	.word	0xffffffff
	.align		4
        /*0008*/ 	.word	0x00000000
	.align		4
        /*000c*/ 	.word	0xfffffffe
	.align		4
        /*0010*/ 	.word	0x00000000
	.align		4
        /*0014*/ 	.word	0xfffffffd
	.align		4
        /*0018*/ 	.word	0x00000000
	.align		4
        /*001c*/ 	.word	0xfffffffc


//--------------------- .text._Z13parallel_scanPfS_i --------------------------
	.section	.text._Z13parallel_scanPfS_i,"ax",@progbits
	.align	128
        .global         _Z13parallel_scanPfS_i
        .type           _Z13parallel_scanPfS_i,@function
        .size           _Z13parallel_scanPfS_i,(.L_x_1 - _Z13parallel_scanPfS_i)
        .other          _Z13parallel_scanPfS_i,@"STO_CUDA_ENTRY STV_DEFAULT"
_Z13parallel_scanPfS_i:
.text._Z13parallel_scanPfS_i:
[----:B------:R-:W-:Y:S01]  /*0000*/  LDC R1, c[0x0][0x37c] ;  /* 0x0000df00ff017b82 */ /* 0x000fe20000000800 */
[----:B------:R-:W-:Y:S05]  /*0010*/  EXIT ;  /* 0x000000000000794d */ /* 0x000fea0003800000 */
.L_x_0:
[----:B------:R-:W-:-:S00]  /*0020*/  BRA `(.L_x_0) ;  /* 0xfffffffc00fc7947 */ /* 0x000fc0000383ffff */
[----:B------:R-:W-:-:S00]  /*0030*/  NOP ;  /* 0x0000000000007918 */ /* 0x000fc00000000000 */
        /* <DEDUP_REMOVED lines=12> */
.L_x_1:


//--------------------- .nv.shared.reserved.0     --------------------------
	.section	.nv.shared.reserved.0,"aw",@nobits
	.weak		__nv_reservedSMEM_offset_0_alias
	.size		__nv_reservedSMEM_offset_0_alias, 0, 64
	.other		__nv_reservedSMEM_offset_0_alias,@"STO_CUDA_RESERVED_SHARED STV_DEFAULT"
__nv_reservedSMEM_offset_0_alias:
	.zero		0
	.zero		64


//--------------------- .nv.constant0._Z13parallel_scanPfS_i --------------------------
	.section	.nv.constant0._Z13parallel_scanPfS_i,"a",@progbits
	.sectionflags	@""
	.align	4
.nv.constant0._Z13parallel_scanPfS_i:
	.zero		916


//--------------------- SYMBOLS --------------------------

	.type		.nv.reservedSmem.offset0,@object
	.size		.nv.reservedSmem.offset0,0x4
